	.headerflags	@"EF_CUDA_TEXMODE_UNIFIED EF_CUDA_64BIT_ADDRESS EF_CUDA_ACCELERATORS EF_CUDA_SM90 EF_CUDA_VIRTUAL_SM(EF_CUDA_SM90)"
	.elftype	@"ET_EXEC"


//--------------------- .nv.info                  --------------------------
	.section	.nv.info,"",@"SHT_CUDA_INFO"
	.align	4


	//----- nvinfo : EIATTR_REGCOUNT
	.align		4
        /*0000*/ 	.byte	0x04, 0x2f
        /*0002*/ 	.short	(.L_1 - .L_0)
	.align		4
.L_0:
        /*0004*/ 	.word	index@(triton_poi_fused_convolution_39)
        /*0008*/ 	.word	0x0000000c


	//----- nvinfo : EIATTR_MIN_STACK_SIZE
	.align		4
.L_1:
        /*000c*/ 	.byte	0x04, 0x12
        /*000e*/ 	.short	(.L_3 - .L_2)
	.align		4
.L_2:
        /*0010*/ 	.word	index@(triton_poi_fused_convolution_39)
        /*0014*/ 	.word	0x00000000


	//----- nvinfo : EIATTR_FRAME_SIZE
	.align		4
.L_3:
        /*0018*/ 	.byte	0x04, 0x11
        /*001a*/ 	.short	(.L_5 - .L_4)
	.align		4
.L_4:
        /*001c*/ 	.word	index@(triton_poi_fused_convolution_39)
        /*0020*/ 	.word	0x00000000


	//----- nvinfo : EIATTR_MIN_STACK_SIZE
	.align		4
.L_5:
        /*0024*/ 	.byte	0x04, 0x12
        /*0026*/ 	.short	(.L_7 - .L_6)
	.align		4
.L_6:
        /*0028*/ 	.word	index@(triton_poi_fused_convolution_39)
        /*002c*/ 	.word	0x00000000
.L_7:


//--------------------- .nv.info.triton_poi_fused_convolution_39 --------------------------
	.section	.nv.info.triton_poi_fused_convolution_39,"",@"SHT_CUDA_INFO"
	.sectionflags	@""
	.align	4


	//----- nvinfo : EIATTR_CUDA_API_VERSION
	.align		4
        /*0000*/ 	.byte	0x04, 0x37
        /*0002*/ 	.short	(.L_9 - .L_8)
.L_8:
        /*0004*/ 	.word	0x0000007c


	//----- nvinfo : EIATTR_KPARAM_INFO
	.align		4
.L_9:
        /*0008*/ 	.byte	0x04, 0x17
        /*000a*/ 	.short	(.L_11 - .L_10)
.L_10:
        /*000c*/ 	.word	0x00000000
        /*0010*/ 	.short	0x0002
        /*0012*/ 	.short	0x0010
        /*0014*/ 	.byte	0x00, 0xf0, 0x11, 0x00


	//----- nvinfo : EIATTR_KPARAM_INFO
	.align		4
.L_11:
        /*0018*/ 	.byte	0x04, 0x17
        /*001a*/ 	.short	(.L_13 - .L_12)
.L_12:
        /*001c*/ 	.word	0x00000000
        /*0020*/ 	.short	0x0001
        /*0022*/ 	.short	0x0008
        /*0024*/ 	.byte	0x00, 0xf4, 0x21, 0x00


	//----- nvinfo : EIATTR_KPARAM_INFO
	.align		4
.L_13:
        /*0028*/ 	.byte	0x04, 0x17
        /*002a*/ 	.short	(.L_15 - .L_14)
.L_14:
        /*002c*/ 	.word	0x00000000
        /*0030*/ 	.short	0x0000
        /*0032*/ 	.short	0x0000
        /*0034*/ 	.byte	0x00, 0xf4, 0x21, 0x00


	//----- nvinfo : EIATTR_SPARSE_MMA_MASK
	.align		4
.L_15:
        /*0038*/ 	.byte	0x03, 0x50
        /*003a*/ 	.short	0x0000


	//----- nvinfo : EIATTR_MAXREG_COUNT
	.align		4
        /*003c*/ 	.byte	0x03, 0x1b
        /*003e*/ 	.short	0x00ff


	//----- nvinfo : EIATTR_EXIT_INSTR_OFFSETS
	.align		4
        /*0040*/ 	.byte	0x04, 0x1c
        /*0042*/ 	.short	(.L_17 - .L_16)


	//   ....[0]....
.L_16:
        /*0044*/ 	.word	0x00000170


	//----- nvinfo : EIATTR_REQNTID
	.align		4
.L_17:
        /*0048*/ 	.byte	0x04, 0x10
        /*004a*/ 	.short	(.L_19 - .L_18)
.L_18:
        /*004c*/ 	.word	0x00000100
        /*0050*/ 	.word	0x00000001
        /*0054*/ 	.word	0x00000001


	//----- nvinfo : EIATTR_CBANK_PARAM_SIZE
	.align		4
.L_19:
        /*0058*/ 	.byte	0x03, 0x19
        /*005a*/ 	.short	0x0014


	//----- nvinfo : EIATTR_PARAM_CBANK
	.align		4
        /*005c*/ 	.byte	0x04, 0x0a
        /*005e*/ 	.short	(.L_21 - .L_20)
	.align		4
.L_20:
        /*0060*/ 	.word	index@(.nv.constant0.triton_poi_fused_convolution_39)
        /*0064*/ 	.short	0x0210
        /*0066*/ 	.short	0x0014


	//----- nvinfo : EIATTR_SW_WAR
	.align		4
.L_21:
        /*0068*/ 	.byte	0x04, 0x36
        /*006a*/ 	.short	(.L_23 - .L_22)
.L_22:
        /*006c*/ 	.word	0x00000008
.L_23:


//--------------------- .nv.callgraph             --------------------------
	.section	.nv.callgraph,"",@"SHT_CUDA_CALLGRAPH"
	.align	4
	.sectionentsize	8
	.align		4
        /*0000*/ 	.word	0x00000000
	.align		4
        /*0004*/ 	.word	0xffffffff
	.align		4
        /*0008*/ 	.word	0x00000000
	.align		4
        /*000c*/ 	.word	0xfffffffe
	.align		4
        /*0010*/ 	.word	0x00000000
	.align		4
        /*0014*/ 	.word	0xfffffffd
	.align		4
        /*0018*/ 	.word	0x00000000
	.align		4
        /*001c*/ 	.word	0xfffffffc


//--------------------- .text.triton_poi_fused_convolution_39 --------------------------
	.section	.text.triton_poi_fused_convolution_39,"ax",@progbits
	.align	128
        .global         triton_poi_fused_convolution_39
        .type           triton_poi_fused_convolution_39,@function
        .size           triton_poi_fused_convolution_39,(.L_x_1 - triton_poi_fused_convolution_39)
        .other          triton_poi_fused_convolution_39,@"STO_CUDA_ENTRY STV_DEFAULT"
triton_poi_fused_convolution_39:
.text.triton_poi_fused_convolution_39:
[----:B------:R-:W-:Y:S01]  /*0000*/  LDC R1, c[0x0][0x28] ;  /* 0x00000a00ff017b82 */ /* 0x000fe20000000800 */
[----:B------:R-:W1:Y:S07]  /*0010*/  S2R R0, SR_TID.X ;  /* 0x0000000000007919 */ /* 0x000e6e0000002100 */
[----:B------:R-:W2:Y:S01]  /*0020*/  LDC.64 R4, c[0x0][0x218] ;  /* 0x00008600ff047b82 */ /* 0x000ea20000000a00 */
[----:B------:R-:W-:Y:S01]  /*0030*/  ULDC.64 UR4, c[0x0][0x208] ;  /* 0x0000820000047ab9 */ /* 0x000fe20000000a00 */
[----:B------:R-:W3:Y:S06]  /*0040*/  S2R R7, SR_CTAID.X ;  /* 0x0000000000077919 */ /* 0x000eec0000002500 */
[----:B------:R-:W4:Y:S01]  /*0050*/  LDC.64 R2, c[0x0][0x210] ;  /* 0x00008400ff027b82 */ /* 0x000f220000000a00 */
[----:B-1----:R-:W-:Y:S01]  /*0060*/  IMAD.SHL.U32 R0, R0, 0x2, RZ ;  /* 0x0000000200007824 */ /* 0x002fe200078e00ff */
[----:B---3--:R-:W-:-:S04]  /*0070*/  SHF.R.S32.HI R6, RZ, 0x16, R7 ;  /* 0x00000016ff067819 */ /* 0x008fc80000011407 */
[----:B------:R-:W-:Y:S02]  /*0080*/  LOP3.LUT R0, R0, 0x1fe, RZ, 0xc0, !PT ;  /* 0x000001fe00007812 */ /* 0x000fe400078ec0ff */
[----:B------:R-:W-:-:S03]  /*0090*/  SGXT R6, R6, 0x1 ;  /* 0x000000010606781a */ /* 0x000fc60000000200 */
[----:B------:R-:W-:-:S04]  /*00a0*/  IMAD R7, R7, 0x200, R0 ;  /* 0x0000020007077824 */ /* 0x000fc800078e0200 */
[----:B----4-:R-:W-:Y:S01]  /*00b0*/  IMAD.WIDE R2, R7, 0x4, R2 ;  /* 0x0000000407027825 */ /* 0x010fe200078e0202 */
[----:B------:R-:W-:-:S04]  /*00c0*/  LEA.HI R6, R6, R7, RZ, 0xc ;  /* 0x0000000706067211 */ /* 0x000fc800078f60ff */
[----:B------:R-:W-:-:S04]  /*00d0*/  SHF.R.S32.HI R6, RZ, 0xc, R6 ;  /* 0x0000000cff067819 */ /* 0x000fc80000011406 */
[----:B------:R-:W-:-:S04]  /*00e0*/  LEA.HI R0, R6, R6, RZ, 0x5 ;  /* 0x0000000606007211 */ /* 0x000fc800078f28ff */
[----:B------:R-:W-:-:S05]  /*00f0*/  LOP3.LUT R9, R0, 0xffffffe0, RZ, 0xc0, !PT ;  /* 0xffffffe000097812 */ /* 0x000fca00078ec0ff */
[----:B------:R-:W-:Y:S02]  /*0100*/  IMAD.IADD R9, R6, 0x1, -R9 ;  /* 0x0000000106097824 */ /* 0x000fe400078e0a09 */
[----:B------:R-:W3:Y:S02]  /*0110*/  LDG.E.64 R6, desc[UR4][R2.64] ;  /* 0x0000000402067981 */ /* 0x000ee4000c1e1b00 */
[----:B--2---:R-:W-:-:S06]  /*0120*/  IMAD.WIDE R4, R9, 0x4, R4 ;  /* 0x0000000409047825 */ /* 0x004fcc00078e0204 */
[----:B------:R-:W3:Y:S02]  /*0130*/  LDG.E.EL R4, desc[UR4][R4.64] ;  /* 0x0000000404047981 */ /* 0x000ee4000c2e1900 */
[--C-:B---3--:R-:W-:Y:S01]  /*0140*/  FADD R6, R6, R4.reuse ;  /* 0x0000000406067221 */ /* 0x108fe20000000000 */
[----:B------:R-:W-:-:S05]  /*0150*/  FADD R7, R7, R4 ;  /* 0x0000000407077221 */ /* 0x000fca0000000000 */
[----:B------:R-:W-:Y:S01]  /*0160*/  STG.E.64 desc[UR4][R2.64], R6 ;  /* 0x0000000602007986 */ /* 0x000fe2000c101b04 */
[----:B------:R-:W-:Y:S05]  /*0170*/  EXIT ;  /* 0x000000000000794d */ /* 0x000fea0003800000 */
.L_x_0:
[----:B------:R-:W-:-:S00]  /*0180*/  BRA `(.L_x_0) ;  /* 0xfffffffc00fc7947 */ /* 0x000fc0000383ffff */
[----:B------:R-:W-:-:S00]  /*0190*/  NOP ;  /* 0x0000000000007918 */ /* 0x000fc00000000000 */
        /* <DEDUP_REMOVED lines=14> */
.L_x_1:


//--------------------- .nv.constant0.triton_poi_fused_convolution_39 --------------------------
	.section	.nv.constant0.triton_poi_fused_convolution_39,"a",@progbits
	.sectionflags	@""
	.align	4
.nv.constant0.triton_poi_fused_convolution_39:
	.zero		548
